//
// Generated by NVIDIA NVVM Compiler
//
// Compiler Build ID: CL-36424714
// Cuda compilation tools, release 13.0, V13.0.88
// Based on NVVM 20.0.0
//

.version 9.0
.target sm_100
.address_size 64

	// .globl	_Z13adamw_kernel2PfPKfS_S_lfffffff

.visible .entry _Z13adamw_kernel2PfPKfS_S_lfffffff(
	.param .u64 .ptr .align 1 _Z13adamw_kernel2PfPKfS_S_lfffffff_param_0,
	.param .u64 .ptr .align 1 _Z13adamw_kernel2PfPKfS_S_lfffffff_param_1,
	.param .u64 .ptr .align 1 _Z13adamw_kernel2PfPKfS_S_lfffffff_param_2,
	.param .u64 .ptr .align 1 _Z13adamw_kernel2PfPKfS_S_lfffffff_param_3,
	.param .u64 _Z13adamw_kernel2PfPKfS_S_lfffffff_param_4,
	.param .f32 _Z13adamw_kernel2PfPKfS_S_lfffffff_param_5,
	.param .f32 _Z13adamw_kernel2PfPKfS_S_lfffffff_param_6,
	.param .f32 _Z13adamw_kernel2PfPKfS_S_lfffffff_param_7,
	.param .f32 _Z13adamw_kernel2PfPKfS_S_lfffffff_param_8,
	.param .f32 _Z13adamw_kernel2PfPKfS_S_lfffffff_param_9,
	.param .f32 _Z13adamw_kernel2PfPKfS_S_lfffffff_param_10,
	.param .f32 _Z13adamw_kernel2PfPKfS_S_lfffffff_param_11
)
{
	.reg .pred 	%p<2>;
	.reg .b32 	%r<5>;
	.reg .b32 	%f<27>;
	.reg .b64 	%rd<16>;

	ld.param.u64 	%rd2, [_Z13adamw_kernel2PfPKfS_S_lfffffff_param_0];
	ld.param.u64 	%rd3, [_Z13adamw_kernel2PfPKfS_S_lfffffff_param_1];
	ld.param.u64 	%rd4, [_Z13adamw_kernel2PfPKfS_S_lfffffff_param_2];
	ld.param.u64 	%rd5, [_Z13adamw_kernel2PfPKfS_S_lfffffff_param_3];
	ld.param.u64 	%rd6, [_Z13adamw_kernel2PfPKfS_S_lfffffff_param_4];
	ld.param.f32 	%f1, [_Z13adamw_kernel2PfPKfS_S_lfffffff_param_5];
	ld.param.f32 	%f2, [_Z13adamw_kernel2PfPKfS_S_lfffffff_param_6];
	ld.param.f32 	%f3, [_Z13adamw_kernel2PfPKfS_S_lfffffff_param_7];
	ld.param.f32 	%f4, [_Z13adamw_kernel2PfPKfS_S_lfffffff_param_8];
	ld.param.f32 	%f5, [_Z13adamw_kernel2PfPKfS_S_lfffffff_param_9];
	ld.param.f32 	%f6, [_Z13adamw_kernel2PfPKfS_S_lfffffff_param_10];
	ld.param.f32 	%f7, [_Z13adamw_kernel2PfPKfS_S_lfffffff_param_11];
	mov.u32 	%r1, %ctaid.x;
	mov.u32 	%r2, %ntid.x;
	mov.u32 	%r3, %tid.x;
	mad.lo.s32 	%r4, %r1, %r2, %r3;
	cvt.s64.s32 	%rd1, %r4;
	setp.le.s64 	%p1, %rd6, %rd1;
	@%p1 bra 	$L__BB0_2;
	cvta.to.global.u64 	%rd7, %rd3;
	cvta.to.global.u64 	%rd8, %rd4;
	cvta.to.global.u64 	%rd9, %rd5;
	cvta.to.global.u64 	%rd10, %rd2;
	shl.b64 	%rd11, %rd1, 2;
	add.s64 	%rd12, %rd7, %rd11;
	ld.global.f32 	%f8, [%rd12];
	add.s64 	%rd13, %rd8, %rd11;
	ld.global.f32 	%f9, [%rd13];
	add.s64 	%rd14, %rd9, %rd11;
	ld.global.f32 	%f10, [%rd14];
	neg.f32 	%f11, %f2;
	fma.rn.f32 	%f12, %f11, %f8, %f8;
	fma.rn.f32 	%f13, %f2, %f9, %f12;
	st.global.f32 	[%rd13], %f13;
	mul.f32 	%f14, %f8, %f8;
	neg.f32 	%f15, %f3;
	fma.rn.f32 	%f16, %f15, %f14, %f14;
	fma.rn.f32 	%f17, %f3, %f10, %f16;
	st.global.f32 	[%rd14], %f17;
	div.rn.f32 	%f18, %f13, %f4;
	div.rn.f32 	%f19, %f17, %f5;
	sqrt.rn.f32 	%f20, %f19;
	add.f32 	%f21, %f6, %f20;
	div.rn.f32 	%f22, %f18, %f21;
	add.s64 	%rd15, %rd10, %rd11;
	ld.global.f32 	%f23, [%rd15];
	fma.rn.f32 	%f24, %f7, %f23, %f22;
	mul.f32 	%f25, %f1, %f24;
	sub.f32 	%f26, %f23, %f25;
	st.global.f32 	[%rd15], %f26;
$L__BB0_2:
	ret;

}


// ===== COMPILED SASS (sm_100) =====

	.target	sm_100

	.elftype	@"ET_EXEC"


//--------------------- .note.nv.tkinfo           --------------------------
	.section	.note.nv.tkinfo,"",@"SHT_NOTE"
	.sectionflags	@"SHF_NOTE_NV_TKINFO"
	.tkinfo
        /*0018*/ 	.word	0x00000002
        /*0030*/ 	.string	""
        /*0030*/ 	.string	"ptxas"
        /*0030*/ 	.string	"Cuda compilation tools, release 13.0, V13.0.88"
        /*0030*/ 	.string	"Build cuda_13.0.r13.0/compiler.36424714_0"
        /*0030*/ 	.string	"-arch sm_100 -m 64 "



//--------------------- .note.nv.cuinfo           --------------------------
	.section	.note.nv.cuinfo,"",@"SHT_NOTE"
	.sectionflags	@"SHF_NOTE_NV_CUINFO"
        /*0018*/ 	.short	0x0002
        /*001a*/ 	.short	0x0064
        /*001c*/ 	.short	0x0082
	.zero		2


//--------------------- .nv.info                  --------------------------
	.section	.nv.info,"",@"SHT_CUDA_INFO"
	.align	4


	//----- nvinfo : EIATTR_REGCOUNT
	.align		4
        /*0000*/ 	.byte	0x04, 0x2f
        /*0002*/ 	.short	(.L_1 - .L_0)
	.align		4
.L_0:
        /*0004*/ 	.word	index@(_Z13adamw_kernel2PfPKfS_S_lfffffff)
        /*0008*/ 	.word	0x00000014


	//----- nvinfo : EIATTR_FRAME_SIZE
	.align		4
.L_1:
        /*000c*/ 	.byte	0x04, 0x11
        /*000e*/ 	.short	(.L_3 - .L_2)
	.align		4
.L_2:
        /*0010*/ 	.word	index@($__internal_1_$__cuda_sm3x_div_rn_noftz_f32_slowpath)
        /*0014*/ 	.word	0x00000000


	//----- nvinfo : EIATTR_FRAME_SIZE
	.align		4
.L_3:
        /*0018*/ 	.byte	0x04, 0x11
        /*001a*/ 	.short	(.L_5 - .L_4)
	.align		4
.L_4:
        /*001c*/ 	.word	index@($__internal_0_$__cuda_sm20_sqrt_rn_f32_slowpath)
        /*0020*/ 	.word	0x00000000


	//----- nvinfo : EIATTR_FRAME_SIZE
	.align		4
.L_5:
        /*0024*/ 	.byte	0x04, 0x11
        /*0026*/ 	.short	(.L_7 - .L_6)
	.align		4
.L_6:
        /*0028*/ 	.word	index@(_Z13adamw_kernel2PfPKfS_S_lfffffff)
        /*002c*/ 	.word	0x00000000


	//----- nvinfo : EIATTR_MIN_STACK_SIZE
	.align		4
.L_7:
        /*0030*/ 	.byte	0x04, 0x12
        /*0032*/ 	.short	(.L_9 - .L_8)
	.align		4
.L_8:
        /*0034*/ 	.word	index@(_Z13adamw_kernel2PfPKfS_S_lfffffff)
        /*0038*/ 	.word	0x00000000
.L_9:


//--------------------- .nv.compat                --------------------------
	.section	.nv.compat,"",@"SHT_CUDA_COMPAT_INFO"
	.align	4
        /*0000*/ 	.byte	0x02, 0x09, 0x00, 0x00, 0x02, 0x02, 0x01, 0x00, 0x02, 0x05, 0x05, 0x00, 0x03, 0x07, 0x01, 0x01
        /*0010*/ 	.byte	0x02, 0x03, 0x00, 0x00, 0x02, 0x06, 0x01, 0x00, 0x04, 0x0b, 0x08, 0x00, 0x01, 0x00, 0x00, 0x00
        /*0020*/ 	.byte	0x00, 0x00, 0x00, 0x00


//--------------------- .nv.info._Z13adamw_kernel2PfPKfS_S_lfffffff --------------------------
	.section	.nv.info._Z13adamw_kernel2PfPKfS_S_lfffffff,"",@"SHT_CUDA_INFO"
	.sectionflags	@""
	.align	4


	//----- nvinfo : EIATTR_CUDA_API_VERSION
	.align		4
        /*0000*/ 	.byte	0x04, 0x37
        /*0002*/ 	.short	(.L_11 - .L_10)
.L_10:
        /*0004*/ 	.word	0x00000082


	//----- nvinfo : EIATTR_KPARAM_INFO
	.align		4
.L_11:
        /*0008*/ 	.byte	0x04, 0x17
        /*000a*/ 	.short	(.L_13 - .L_12)
.L_12:
        /*000c*/ 	.word	0x00000000
        /*0010*/ 	.short	0x000b
        /*0012*/ 	.short	0x0040
        /*0014*/ 	.byte	0x00, 0xf0, 0x11, 0x00


	//----- nvinfo : EIATTR_KPARAM_INFO
	.align		4
.L_13:
        /*0018*/ 	.byte	0x04, 0x17
        /*001a*/ 	.short	(.L_15 - .L_14)
.L_14:
        /*001c*/ 	.word	0x00000000
        /*0020*/ 	.short	0x000a
        /*0022*/ 	.short	0x003c
        /*0024*/ 	.byte	0x00, 0xf0, 0x11, 0x00


	//----- nvinfo : EIATTR_KPARAM_INFO
	.align		4
.L_15:
        /*0028*/ 	.byte	0x04, 0x17
        /*002a*/ 	.short	(.L_17 - .L_16)
.L_16:
        /*002c*/ 	.word	0x00000000
        /*0030*/ 	.short	0x0009
        /*0032*/ 	.short	0x0038
        /*0034*/ 	.byte	0x00, 0xf0, 0x11, 0x00


	//----- nvinfo : EIATTR_KPARAM_INFO
	.align		4
.L_17:
        /*0038*/ 	.byte	0x04, 0x17
        /*003a*/ 	.short	(.L_19 - .L_18)
.L_18:
        /*003c*/ 	.word	0x00000000
        /*0040*/ 	.short	0x0008
        /*0042*/ 	.short	0x0034
        /*0044*/ 	.byte	0x00, 0xf0, 0x11, 0x00


	//----- nvinfo : EIATTR_KPARAM_INFO
	.align		4
.L_19:
        /*0048*/ 	.byte	0x04, 0x17
        /*004a*/ 	.short	(.L_21 - .L_20)
.L_20:
        /*004c*/ 	.word	0x00000000
        /*0050*/ 	.short	0x0007
        /*0052*/ 	.short	0x0030
        /*0054*/ 	.byte	0x00, 0xf0, 0x11, 0x00


	//----- nvinfo : EIATTR_KPARAM_INFO
	.align		4
.L_21:
        /*0058*/ 	.byte	0x04, 0x17
        /*005a*/ 	.short	(.L_23 - .L_22)
.L_22:
        /*005c*/ 	.word	0x00000000
        /*0060*/ 	.short	0x0006
        /*0062*/ 	.short	0x002c
        /*0064*/ 	.byte	0x00, 0xf0, 0x11, 0x00


	//----- nvinfo : EIATTR_KPARAM_INFO
	.align		4
.L_23:
        /*0068*/ 	.byte	0x04, 0x17
        /*006a*/ 	.short	(.L_25 - .L_24)
.L_24:
        /*006c*/ 	.word	0x00000000
        /*0070*/ 	.short	0x0005
        /*0072*/ 	.short	0x0028
        /*0074*/ 	.byte	0x00, 0xf0, 0x11, 0x00


	//----- nvinfo : EIATTR_KPARAM_INFO
	.align		4
.L_25:
        /*0078*/ 	.byte	0x04, 0x17
        /*007a*/ 	.short	(.L_27 - .L_26)
.L_26:
        /*007c*/ 	.word	0x00000000
        /*0080*/ 	.short	0x0004
        /*0082*/ 	.short	0x0020
        /*0084*/ 	.byte	0x00, 0xf0, 0x21, 0x00


	//----- nvinfo : EIATTR_KPARAM_INFO
	.align		4
.L_27:
        /*0088*/ 	.byte	0x04, 0x17
        /*008a*/ 	.short	(.L_29 - .L_28)
.L_28:
        /*008c*/ 	.word	0x00000000
        /*0090*/ 	.short	0x0003
        /*0092*/ 	.short	0x0018
        /*0094*/ 	.byte	0x00, 0xf5, 0x21, 0x00


	//----- nvinfo : EIATTR_KPARAM_INFO
	.align		4
.L_29:
        /*0098*/ 	.byte	0x04, 0x17
        /*009a*/ 	.short	(.L_31 - .L_30)
.L_30:
        /*009c*/ 	.word	0x00000000
        /*00a0*/ 	.short	0x0002
        /*00a2*/ 	.short	0x0010
        /*00a4*/ 	.byte	0x00, 0xf5, 0x21, 0x00


	//----- nvinfo : EIATTR_KPARAM_INFO
	.align		4
.L_31:
        /*00a8*/ 	.byte	0x04, 0x17
        /*00aa*/ 	.short	(.L_33 - .L_32)
.L_32:
        /*00ac*/ 	.word	0x00000000
        /*00b0*/ 	.short	0x0001
        /*00b2*/ 	.short	0x0008
        /*00b4*/ 	.byte	0x00, 0xf5, 0x21, 0x00


	//----- nvinfo : EIATTR_KPARAM_INFO
	.align		4
.L_33:
        /*00b8*/ 	.byte	0x04, 0x17
        /*00ba*/ 	.short	(.L_35 - .L_34)
.L_34:
        /*00bc*/ 	.word	0x00000000
        /*00c0*/ 	.short	0x0000
        /*00c2*/ 	.short	0x0000
        /*00c4*/ 	.byte	0x00, 0xf5, 0x21, 0x00


	//----- nvinfo : EIATTR_SPARSE_MMA_MASK
	.align		4
.L_35:
        /*00c8*/ 	.byte	0x03, 0x50
        /*00ca*/ 	.short	0x0000


	//----- nvinfo : EIATTR_MAXREG_COUNT
	.align		4
        /*00cc*/ 	.byte	0x03, 0x1b
        /*00ce*/ 	.short	0x00ff


	//----- nvinfo : EIATTR_MERCURY_ISA_VERSION
	.align		4
        /*00d0*/ 	.byte	0x03, 0x5f
        /*00d2*/ 	.short	0x0101


	//----- nvinfo : EIATTR_VRC_CTA_INIT_COUNT
	.align		4
        /*00d4*/ 	.byte	0x02, 0x4a
	.zero		1
	.zero		1


	//----- nvinfo : EIATTR_EXIT_INSTR_OFFSETS
	.align		4
        /*00d8*/ 	.byte	0x04, 0x1c
        /*00da*/ 	.short	(.L_37 - .L_36)


	//   ....[0]....
.L_36:
        /*00dc*/ 	.word	0x00000090


	//   ....[1]....
        /*00e0*/ 	.word	0x00000680


	//----- nvinfo : EIATTR_CRS_STACK_SIZE
	.align		4
.L_37:
        /*00e4*/ 	.byte	0x04, 0x1e
        /*00e6*/ 	.short	(.L_39 - .L_38)
.L_38:
        /*00e8*/ 	.word	0x00000000


	//----- nvinfo : EIATTR_CBANK_PARAM_SIZE
	.align		4
.L_39:
        /*00ec*/ 	.byte	0x03, 0x19
        /*00ee*/ 	.short	0x0044


	//----- nvinfo : EIATTR_PARAM_CBANK
	.align		4
        /*00f0*/ 	.byte	0x04, 0x0a
        /*00f2*/ 	.short	(.L_41 - .L_40)
	.align		4
.L_40:
        /*00f4*/ 	.word	index@(.nv.constant0._Z13adamw_kernel2PfPKfS_S_lfffffff)
        /*00f8*/ 	.short	0x0380
        /*00fa*/ 	.short	0x0044


	//----- nvinfo : EIATTR_SW_WAR
	.align		4
.L_41:
        /*00fc*/ 	.byte	0x04, 0x36
        /*00fe*/ 	.short	(.L_43 - .L_42)
.L_42:
        /*0100*/ 	.word	0x00000008
.L_43:


//--------------------- .nv.callgraph             --------------------------
	.section	.nv.callgraph,"",@"SHT_CUDA_CALLGRAPH"
	.align	4
	.sectionentsize	8
	.align		4
        /*0000*/ 	.word	0x00000000
	.align		4
        /*0004*/ 	.word	0xffffffff
	.align		4
        /*0008*/ 	.word	0x00000000
	.align		4
        /*000c*/ 	.word	0xfffffffe
	.align		4
        /*0010*/ 	.word	0x00000000
	.align		4
        /*0014*/ 	.word	0xfffffffd
	.align		4
        /*0018*/ 	.word	0x00000000
	.align		4
        /*001c*/ 	.word	0xfffffffc


//--------------------- .text._Z13adamw_kernel2PfPKfS_S_lfffffff --------------------------
	.section	.text._Z13adamw_kernel2PfPKfS_S_lfffffff,"ax",@progbits
	.align	128
        .global         _Z13adamw_kernel2PfPKfS_S_lfffffff
        .type           _Z13adamw_kernel2PfPKfS_S_lfffffff,@function
        .size           _Z13adamw_kernel2PfPKfS_S_lfffffff,(.L_x_23 - _Z13adamw_kernel2PfPKfS_S_lfffffff)
        .other          _Z13adamw_kernel2PfPKfS_S_lfffffff,@"STO_CUDA_ENTRY STV_DEFAULT"
_Z13adamw_kernel2PfPKfS_S_lfffffff:
.text._Z13adamw_kernel2PfPKfS_S_lfffffff:
[----:B------:R-:W-:Y:S01]  /*0000*/  LDC R1, c[0x0][0x37c] ;  /* 0x0000df00ff017b82 */ /* 0x000fe20000000800 */
[----:B------:R-:W0:Y:S07]  /*0010*/  S2R R3, SR_TID.X ;  /* 0x0000000000037919 */ /* 0x000e2e0000002100 */
[----:B------:R-:W0:Y:S01]  /*0020*/  S2UR UR4, SR_CTAID.X ;  /* 0x00000000000479c3 */ /* 0x000e220000002500 */
[----:B------:R-:W1:Y:S07]  /*0030*/  LDCU.64 UR6, c[0x0][0x3a0] ;  /* 0x00007400ff0677ac */ /* 0x000e6e0008000a00 */
[----:B------:R-:W0:Y:S02]  /*0040*/  LDC R4, c[0x0][0x360] ;  /* 0x0000d800ff047b82 */ /* 0x000e240000000800 */
[----:B0-----:R-:W-:-:S05]  /*0050*/  IMAD R4, R4, UR4, R3 ;  /* 0x0000000404047c24 */ /* 0x001fca000f8e0203 */
[----:B-1----:R-:W-:Y:S02]  /*0060*/  ISETP.GE.U32.AND P0, PT, R4, UR6, PT ;  /* 0x0000000604007c0c */ /* 0x002fe4000bf06070 */
[----:B------:R-:W-:-:S04]  /*0070*/  SHF.R.S32.HI R3, RZ, 0x1f, R4 ;  /* 0x0000001fff037819 */ /* 0x000fc80000011404 */
[----:B------:R-:W-:-:S13]  /*0080*/  ISETP.GE.AND.EX P0, PT, R3, UR7, PT, P0 ;  /* 0x0000000703007c0c */ /* 0x000fda000bf06300 */
[----:B------:R-:W-:Y:S05]  /*0090*/  @P0 EXIT ;  /* 0x000000000000094d */ /* 0x000fea0003800000 */
[----:B------:R-:W0:Y:S01]  /*00a0*/  LDCU.64 UR6, c[0x0][0x388] ;  /* 0x00007100ff0677ac */ /* 0x000e220008000a00 */
[C---:B------:R-:W-:Y:S01]  /*00b0*/  IMAD.SHL.U32 R5, R4.reuse, 0x4, RZ ;  /* 0x0000000404057824 */ /* 0x040fe200078e00ff */
[----:B------:R-:W-:Y:S01]  /*00c0*/  SHF.L.U64.HI R4, R4, 0x2, R3 ;  /* 0x0000000204047819 */ /* 0x000fe20000010203 */
[----:B------:R-:W1:Y:S01]  /*00d0*/  LDC.64 R10, c[0x0][0x3b0] ;  /* 0x0000ec00ff0a7b82 */ /* 0x000e620000000a00 */
[----:B------:R-:W2:Y:S01]  /*00e0*/  LDCU.128 UR8, c[0x0][0x390] ;  /* 0x00007200ff0877ac */ /* 0x000ea20008000c00 */
[----:B------:R-:W3:Y:S01]  /*00f0*/  LDCU.64 UR4, c[0x0][0x358] ;  /* 0x00006b00ff0477ac */ /* 0x000ee20008000a00 */
[----:B0-----:R-:W-:Y:S01]  /*0100*/  IADD3 R12, P0, PT, R5, UR6, RZ ;  /* 0x00000006050c7c10 */ /* 0x001fe2000ff1e0ff */
[----:B------:R-:W0:Y:S03]  /*0110*/  LDCU UR6, c[0x0][0x3ac] ;  /* 0x00007580ff0677ac */ /* 0x000e260008000800 */
[----:B------:R-:W-:-:S02]  /*0120*/  IADD3.X R13, PT, PT, R4, UR7, RZ, P0, !PT ;  /* 0x00000007040d7c10 */ /* 0x000fc400087fe4ff */
[C---:B--2---:R-:W-:Y:S02]  /*0130*/  IADD3 R6, P1, PT, R5.reuse, UR8, RZ ;  /* 0x0000000805067c10 */ /* 0x044fe4000ff3e0ff */
[----:B------:R-:W-:Y:S01]  /*0140*/  IADD3 R8, P0, PT, R5, UR10, RZ ;  /* 0x0000000a05087c10 */ /* 0x000fe2000ff1e0ff */
[----:B---3--:R-:W2:Y:S01]  /*0150*/  LDG.E R12, desc[UR4][R12.64] ;  /* 0x000000040c0c7981 */ /* 0x008ea2000c1e1900 */
[C---:B------:R-:W-:Y:S02]  /*0160*/  IADD3.X R7, PT, PT, R4.reuse, UR9, RZ, P1, !PT ;  /* 0x0000000904077c10 */ /* 0x040fe40008ffe4ff */
[----:B------:R-:W-:-:S03]  /*0170*/  IADD3.X R9, PT, PT, R4, UR11, RZ, P0, !PT ;  /* 0x0000000b04097c10 */ /* 0x000fc600087fe4ff */
[----:B------:R-:W3:Y:S04]  /*0180*/  LDG.E R2, desc[UR4][R6.64] ;  /* 0x0000000406027981 */ /* 0x000ee8000c1e1900 */
[----:B------:R-:W4:Y:S01]  /*0190*/  LDG.E R3, desc[UR4][R8.64] ;  /* 0x0000000408037981 */ /* 0x000f22000c1e1900 */
[----:B-1----:R-:W1:Y:S01]  /*01a0*/  MUFU.RCP R14, R11 ;  /* 0x0000000b000e7308 */ /* 0x002e620000001000 */
[----:B------:R-:W-:Y:S01]  /*01b0*/  BSSY.RECONVERGENT B0, `(.L_x_0) ;  /* 0x0000014000007945 */ /* 0x000fe20003800200 */
[C---:B--2---:R-:W-:Y:S01]  /*01c0*/  FMUL R17, R12.reuse, R12 ;  /* 0x0000000c0c117220 */ /* 0x044fe20000400000 */
[----:B0-----:R-:W-:-:S03]  /*01d0*/  FFMA R15, R12, -UR6, R12 ;  /* 0x800000060c0f7c23 */ /* 0x001fc6000800000c */
[----:B------:R-:W-:Y:S01]  /*01e0*/  FFMA R0, R17, -R10, R17 ;  /* 0x8000000a11007223 */ /* 0x000fe20000000011 */
[----:B---3--:R-:W-:-:S03]  /*01f0*/  FFMA R2, R2, UR6, R15 ;  /* 0x0000000602027c23 */ /* 0x008fc6000800000f */
[----:B----4-:R-:W-:Y:S02]  /*0200*/  FFMA R0, R3, R10, R0 ;  /* 0x0000000a03007223 */ /* 0x010fe40000000000 */
[----:B------:R0:W-:Y:S01]  /*0210*/  STG.E desc[UR4][R6.64], R2 ;  /* 0x0000000206007986 */ /* 0x0001e2000c101904 */
[----:B------:R-:W2:Y:S03]  /*0220*/  FCHK P0, R2, R11 ;  /* 0x0000000b02007302 */ /* 0x000ea60000000000 */
[----:B------:R0:W-:Y:S01]  /*0230*/  STG.E desc[UR4][R8.64], R0 ;  /* 0x0000000008007986 */ /* 0x0001e2000c101904 */
[----:B-1----:R-:W-:-:S04]  /*0240*/  FFMA R3, R14, -R11, 1 ;  /* 0x3f8000000e037423 */ /* 0x002fc8000000080b */
[----:B------:R-:W-:-:S04]  /*0250*/  FFMA R3, R14, R3, R14 ;  /* 0x000000030e037223 */ /* 0x000fc8000000000e */
[----:B------:R-:W-:-:S04]  /*0260*/  FFMA R10, R2, R3, RZ ;  /* 0x00000003020a7223 */ /* 0x000fc800000000ff */
[----:B------:R-:W-:-:S04]  /*0270*/  FFMA R13, R10, -R11, R2 ;  /* 0x8000000b0a0d7223 */ /* 0x000fc80000000002 */
[----:B------:R-:W-:Y:S01]  /*0280*/  FFMA R13, R3, R13, R10 ;  /* 0x0000000d030d7223 */ /* 0x000fe2000000000a */
[----:B0-2---:R-:W-:Y:S06]  /*0290*/  @!P0 BRA `(.L_x_1) ;  /* 0x0000000000148947 */ /* 0x005fec0003800000 */
[----:B------:R-:W0:Y:S01]  /*02a0*/  LDCU UR6, c[0x0][0x3b4] ;  /* 0x00007680ff0677ac */ /* 0x000e220008000800 */
[----:B------:R-:W-:Y:S01]  /*02b0*/  MOV R6, 0x2e0 ;  /* 0x000002e000067802 */ /* 0x000fe20000000f00 */
[----:B0-----:R-:W-:-:S07]  /*02c0*/  IMAD.U32 R3, RZ, RZ, UR6 ;  /* 0x00000006ff037e24 */ /* 0x001fce000f8e00ff */
[----:B------:R-:W-:Y:S05]  /*02d0*/  CALL.REL.NOINC `($__internal_1_$__cuda_sm3x_div_rn_noftz_f32_slowpath) ;  /* 0x0000000400487944 */ /* 0x000fea0003c00000 */
[----:B------:R-:W-:-:S07]  /*02e0*/  IMAD.MOV.U32 R13, RZ, RZ, R2 ;  /* 0x000000ffff0d7224 */ /* 0x000fce00078e0002 */
.L_x_1:
[----:B------:R-:W-:Y:S05]  /*02f0*/  BSYNC.RECONVERGENT B0 ;  /* 0x0000000000007941 */ /* 0x000fea0003800200 */
.L_x_0:
[----:B------:R-:W0:Y:S01]  /*0300*/  LDC R7, c[0x0][0x3b8] ;  /* 0x0000ee00ff077b82 */ /* 0x000e220000000800 */
[----:B------:R-:W-:Y:S01]  /*0310*/  BSSY.RECONVERGENT B0, `(.L_x_2) ;  /* 0x000000e000007945 */ /* 0x000fe20003800200 */
[----:B0-----:R-:W0:Y:S08]  /*0320*/  MUFU.RCP R2, R7 ;  /* 0x0000000700027308 */ /* 0x001e300000001000 */
[----:B------:R-:W1:Y:S01]  /*0330*/  FCHK P0, R0, R7 ;  /* 0x0000000700007302 */ /* 0x000e620000000000 */
[----:B0-----:R-:W-:-:S04]  /*0340*/  FFMA R3, R2, -R7, 1 ;  /* 0x3f80000002037423 */ /* 0x001fc80000000807 */
[----:B------:R-:W-:-:S04]  /*0350*/  FFMA R3, R2, R3, R2 ;  /* 0x0000000302037223 */ /* 0x000fc80000000002 */
[----:B------:R-:W-:-:S04]  /*0360*/  FFMA R2, R0, R3, RZ ;  /* 0x0000000300027223 */ /* 0x000fc800000000ff */
[----:B------:R-:W-:-:S04]  /*0370*/  FFMA R6, R2, -R7, R0 ;  /* 0x8000000702067223 */ /* 0x000fc80000000000 */
[----:B------:R-:W-:Y:S01]  /*0380*/  FFMA R2, R3, R6, R2 ;  /* 0x0000000603027223 */ /* 0x000fe20000000002 */
[----:B-1----:R-:W-:Y:S06]  /*0390*/  @!P0 BRA `(.L_x_3) ;  /* 0x0000000000148947 */ /* 0x002fec0003800000 */
[----:B------:R-:W0:Y:S01]  /*03a0*/  LDCU UR6, c[0x0][0x3b8] ;  /* 0x00007700ff0677ac */ /* 0x000e220008000800 */
[----:B------:R-:W-:Y:S01]  /*03b0*/  IMAD.MOV.U32 R2, RZ, RZ, R0 ;  /* 0x000000ffff027224 */ /* 0x000fe200078e0000 */
[----:B------:R-:W-:Y:S02]  /*03c0*/  MOV R6, 0x3f0 ;  /* 0x000003f000067802 */ /* 0x000fe40000000f00 */
[----:B0-----:R-:W-:-:S07]  /*03d0*/  MOV R3, UR6 ;  /* 0x0000000600037c02 */ /* 0x001fce0008000f00 */
[----:B------:R-:W-:Y:S05]  /*03e0*/  CALL.REL.NOINC `($__internal_1_$__cuda_sm3x_div_rn_noftz_f32_slowpath) ;  /* 0x0000000400047944 */ /* 0x000fea0003c00000 */
.L_x_3:
[----:B------:R-:W-:Y:S05]  /*03f0*/  BSYNC.RECONVERGENT B0 ;  /* 0x0000000000007941 */ /* 0x000fea0003800200 */
.L_x_2:
[----:B------:R-:W-:Y:S01]  /*0400*/  VIADD R0, R2, 0xf3000000 ;  /* 0xf300000002007836 */ /* 0x000fe20000000000 */
[----:B------:R0:W1:Y:S01]  /*0410*/  MUFU.RSQ R7, R2 ;  /* 0x0000000200077308 */ /* 0x0000620000001400 */
[----:B------:R-:W-:Y:S03]  /*0420*/  BSSY.RECONVERGENT B0, `(.L_x_4) ;  /* 0x000000b000007945 */ /* 0x000fe60003800200 */
[----:B------:R-:W-:-:S13]  /*0430*/  ISETP.GT.U32.AND P0, PT, R0, 0x727fffff, PT ;  /* 0x727fffff0000780c */ /* 0x000fda0003f04070 */
[----:B01----:R-:W-:Y:S05]  /*0440*/  @!P0 BRA `(.L_x_5) ;  /* 0x0000000000108947 */ /* 0x003fea0003800000 */
[----:B------:R-:W-:Y:S01]  /*0450*/  IMAD.MOV.U32 R0, RZ, RZ, R2 ;  /* 0x000000ffff007224 */ /* 0x000fe200078e0002 */
[----:B------:R-:W-:-:S07]  /*0460*/  MOV R9, 0x480 ;  /* 0x0000048000097802 */ /* 0x000fce0000000f00 */
[----:B------:R-:W-:Y:S05]  /*0470*/  CALL.REL.NOINC `($__internal_0_$__cuda_sm20_sqrt_rn_f32_slowpath) ;  /* 0x0000000000847944 */ /* 0x000fea0003c00000 */
[----:B------:R-:W-:Y:S05]  /*0480*/  BRA `(.L_x_6) ;  /* 0x0000000000107947 */ /* 0x000fea0003800000 */
.L_x_5:
[C---:B------:R-:W-:Y:S01]  /*0490*/  FMUL.FTZ R3, R7.reuse, R2 ;  /* 0x0000000207037220 */ /* 0x040fe20000410000 */
[----:B------:R-:W-:-:S03]  /*04a0*/  FMUL.FTZ R6, R7, 0.5 ;  /* 0x3f00000007067820 */ /* 0x000fc60000410000 */
[----:B------:R-:W-:-:S04]  /*04b0*/  FFMA R0, -R3, R3, R2 ;  /* 0x0000000303007223 */ /* 0x000fc80000000102 */
[----:B------:R-:W-:-:S07]  /*04c0*/  FFMA R0, R0, R6, R3 ;  /* 0x0000000600007223 */ /* 0x000fce0000000003 */
.L_x_6:
[----:B------:R-:W-:Y:S05]  /*04d0*/  BSYNC.RECONVERGENT B0 ;  /* 0x0000000000007941 */ /* 0x000fea0003800200 */
.L_x_4:
[----:B------:R-:W0:Y:S01]  /*04e0*/  LDCU UR6, c[0x0][0x3bc] ;  /* 0x00007780ff0677ac */ /* 0x000e220008000800 */
[----:B------:R-:W-:Y:S01]  /*04f0*/  BSSY.RECONVERGENT B0, `(.L_x_7) ;  /* 0x000000f000007945 */ /* 0x000fe20003800200 */
[----:B0-----:R-:W-:-:S04]  /*0500*/  FADD R6, R0, UR6 ;  /* 0x0000000600067e21 */ /* 0x001fc80008000000 */
[----:B------:R-:W0:Y:S08]  /*0510*/  MUFU.RCP R0, R6 ;  /* 0x0000000600007308 */ /* 0x000e300000001000 */
[----:B------:R-:W1:Y:S01]  /*0520*/  FCHK P0, R13, R6 ;  /* 0x000000060d007302 */ /* 0x000e620000000000 */
[----:B0-----:R-:W-:-:S04]  /*0530*/  FFMA R3, -R6, R0, 1 ;  /* 0x3f80000006037423 */ /* 0x001fc80000000100 */
[----:B------:R-:W-:-:S04]  /*0540*/  FFMA R0, R0, R3, R0 ;  /* 0x0000000300007223 */ /* 0x000fc80000000000 */
[----:B------:R-:W-:-:S04]  /*0550*/  FFMA R2, R0, R13, RZ ;  /* 0x0000000d00027223 */ /* 0x000fc800000000ff */
[----:B------:R-:W-:-:S04]  /*0560*/  FFMA R3, -R6, R2, R13 ;  /* 0x0000000206037223 */ /* 0x000fc8000000010d */
[----:B------:R-:W-:Y:S01]  /*0570*/  FFMA R0, R0, R3, R2 ;  /* 0x0000000300007223 */ /* 0x000fe20000000002 */
[----:B-1----:R-:W-:Y:S06]  /*0580*/  @!P0 BRA `(.L_x_8) ;  /* 0x0000000000148947 */ /* 0x002fec0003800000 */
[----:B------:R-:W-:Y:S01]  /*0590*/  MOV R3, R6 ;  /* 0x0000000600037202 */ /* 0x000fe20000000f00 */
[----:B------:R-:W-:Y:S01]  /*05a0*/  IMAD.MOV.U32 R2, RZ, RZ, R13 ;  /* 0x000000ffff027224 */ /* 0x000fe200078e000d */
[----:B------:R-:W-:-:S07]  /*05b0*/  MOV R6, 0x5d0 ;  /* 0x000005d000067802 */ /* 0x000fce0000000f00 */
[----:B------:R-:W-:Y:S05]  /*05c0*/  CALL.REL.NOINC `($__internal_1_$__cuda_sm3x_div_rn_noftz_f32_slowpath) ;  /* 0x00000000008c7944 */ /* 0x000fea0003c00000 */
[----:B------:R-:W-:-:S07]  /*05d0*/  IMAD.MOV.U32 R0, RZ, RZ, R2 ;  /* 0x000000ffff007224 */ /* 0x000fce00078e0002 */
.L_x_8:
[----:B------:R-:W-:Y:S05]  /*05e0*/  BSYNC.RECONVERGENT B0 ;  /* 0x0000000000007941 */ /* 0x000fea0003800200 */
.L_x_7:
[----:B------:R-:W0:Y:S02]  /*05f0*/  LDCU.64 UR6, c[0x0][0x380] ;  /* 0x00007000ff0677ac */ /* 0x000e240008000a00 */
[----:B0-----:R-:W-:Y:S01]  /*0600*/  IADD3 R2, P0, PT, R5, UR6, RZ ;  /* 0x0000000605027c10 */ /* 0x001fe2000ff1e0ff */
[----:B------:R-:W0:Y:S03]  /*0610*/  LDCU UR6, c[0x0][0x3c0] ;  /* 0x00007800ff0677ac */ /* 0x000e260008000800 */
[----:B------:R-:W-:Y:S01]  /*0620*/  IADD3.X R3, PT, PT, R4, UR7, RZ, P0, !PT ;  /* 0x0000000704037c10 */ /* 0x000fe200087fe4ff */
[----:B------:R-:W1:Y:S04]  /*0630*/  LDCU UR7, c[0x0][0x3a8] ;  /* 0x00007500ff0777ac */ /* 0x000e680008000800 */
[----:B------:R-:W0:Y:S02]  /*0640*/  LDG.E R5, desc[UR4][R2.64] ;  /* 0x0000000402057981 */ /* 0x000e24000c1e1900 */
[----:B0-----:R-:W-:-:S04]  /*0650*/  FFMA R0, R5, UR6, R0 ;  /* 0x0000000605007c23 */ /* 0x001fc80008000000 */
[----:B-1----:R-:W-:-:S05]  /*0660*/  FFMA R5, -R0, UR7, R5 ;  /* 0x0000000700057c23 */ /* 0x002fca0008000105 */
[----:B------:R-:W-:Y:S01]  /*0670*/  STG.E desc[UR4][R2.64], R5 ;  /* 0x0000000502007986 */ /* 0x000fe2000c101904 */
[----:B------:R-:W-:Y:S05]  /*0680*/  EXIT ;  /* 0x000000000000794d */ /* 0x000fea0003800000 */
        .weak           $__internal_0_$__cuda_sm20_sqrt_rn_f32_slowpath
        .type           $__internal_0_$__cuda_sm20_sqrt_rn_f32_slowpath,@function
        .size           $__internal_0_$__cuda_sm20_sqrt_rn_f32_slowpath,($__internal_1_$__cuda_sm3x_div_rn_noftz_f32_slowpath - $__internal_0_$__cuda_sm20_sqrt_rn_f32_slowpath)
$__internal_0_$__cuda_sm20_sqrt_rn_f32_slowpath:
[----:B------:R-:W-:-:S13]  /*0690*/  LOP3.LUT P0, RZ, R0, 0x7fffffff, RZ, 0xc0, !PT ;  /* 0x7fffffff00ff7812 */ /* 0x000fda000780c0ff */
[----:B------:R-:W-:Y:S01]  /*06a0*/  @!P0 IMAD.MOV.U32 R2, RZ, RZ, R0 ;  /* 0x000000ffff028224 */ /* 0x000fe200078e0000 */
[----:B------:R-:W-:Y:S06]  /*06b0*/  @!P0 BRA `(.L_x_9) ;  /* 0x0000000000408947 */ /* 0x000fec0003800000 */
[----:B------:R-:W-:-:S13]  /*06c0*/  FSETP.GEU.FTZ.AND P0, PT, R0, RZ, PT ;  /* 0x000000ff0000720b */ /* 0x000fda0003f1e000 */
[----:B------:R-:W-:Y:S01]  /*06d0*/  @!P0 IMAD.MOV.U32 R2, RZ, RZ, 0x7fffffff ;  /* 0x7fffffffff028424 */ /* 0x000fe200078e00ff */
[----:B------:R-:W-:Y:S06]  /*06e0*/  @!P0 BRA `(.L_x_9) ;  /* 0x0000000000348947 */ /* 0x000fec0003800000 */
[----:B------:R-:W-:-:S13]  /*06f0*/  FSETP.GTU.FTZ.AND P0, PT, |R0|, +INF , PT ;  /* 0x7f8000000000780b */ /* 0x000fda0003f1c200 */
[----:B------:R-:W-:Y:S01]  /*0700*/  @P0 FADD.FTZ R2, R0, 1 ;  /* 0x3f80000000020421 */ /* 0x000fe20000010000 */
[----:B------:R-:W-:Y:S06]  /*0710*/  @P0 BRA `(.L_x_9) ;  /* 0x0000000000280947 */ /* 0x000fec0003800000 */
[----:B------:R-:W-:-:S13]  /*0720*/  FSETP.NEU.FTZ.AND P0, PT, |R0|, +INF , PT ;  /* 0x7f8000000000780b */ /* 0x000fda0003f1d200 */
[----:B------:R-:W-:-:S04]  /*0730*/  @P0 FFMA R3, R0, 1.84467440737095516160e+19, RZ ;  /* 0x5f80000000030823 */ /* 0x000fc800000000ff */
[----:B------:R-:W0:Y:S02]  /*0740*/  @P0 MUFU.RSQ R2, R3 ;  /* 0x0000000300020308 */ /* 0x000e240000001400 */
[----:B0-----:R-:W-:Y:S01]  /*0750*/  @P0 FMUL.FTZ R6, R3, R2 ;  /* 0x0000000203060220 */ /* 0x001fe20000410000 */
[----:B------:R-:W-:Y:S01]  /*0760*/  @P0 FMUL.FTZ R8, R2, 0.5 ;  /* 0x3f00000002080820 */ /* 0x000fe20000410000 */
[----:B------:R-:W-:Y:S02]  /*0770*/  @!P0 MOV R2, R0 ;  /* 0x0000000000028202 */ /* 0x000fe40000000f00 */
[----:B------:R-:W-:-:S04]  /*0780*/  @P0 FADD.FTZ R7, -R6, -RZ ;  /* 0x800000ff06070221 */ /* 0x000fc80000010100 */
[----:B------:R-:W-:-:S04]  /*0790*/  @P0 FFMA R7, R6, R7, R3 ;  /* 0x0000000706070223 */ /* 0x000fc80000000003 */
[----:B------:R-:W-:-:S04]  /*07a0*/  @P0 FFMA R7, R7, R8, R6 ;  /* 0x0000000807070223 */ /* 0x000fc80000000006 */
[----:B------:R-:W-:-:S07]  /*07b0*/  @P0 FMUL.FTZ R2, R7, 2.3283064365386962891e-10 ;  /* 0x2f80000007020820 */ /* 0x000fce0000410000 */
.L_x_9:
[----:B------:R-:W-:Y:S02]  /*07c0*/  IMAD.MOV.U32 R0, RZ, RZ, R2 ;  /* 0x000000ffff007224 */ /* 0x000fe400078e0002 */
[----:B------:R-:W-:Y:S02]  /*07d0*/  IMAD.MOV.U32 R2, RZ, RZ, R9 ;  /* 0x000000ffff027224 */ /* 0x000fe400078e0009 */
[----:B------:R-:W-:-:S04]  /*07e0*/  IMAD.MOV.U32 R3, RZ, RZ, 0x0 ;  /* 0x00000000ff037424 */ /* 0x000fc800078e00ff */
[----:B------:R-:W-:Y:S05]  /*07f0*/  RET.REL.NODEC R2 `(_Z13adamw_kernel2PfPKfS_S_lfffffff) ;  /* 0xfffffff802007950 */ /* 0x000fea0003c3ffff */
        .weak           $__internal_1_$__cuda_sm3x_div_rn_noftz_f32_slowpath
        .type           $__internal_1_$__cuda_sm3x_div_rn_noftz_f32_slowpath,@function
        .size           $__internal_1_$__cuda_sm3x_div_rn_noftz_f32_slowpath,(.L_x_23 - $__internal_1_$__cuda_sm3x_div_rn_noftz_f32_slowpath)
$__internal_1_$__cuda_sm3x_div_rn_noftz_f32_slowpath:
[----:B------:R-:W-:Y:S01]  /*0800*/  SHF.R.U32.HI R8, RZ, 0x17, R3 ;  /* 0x00000017ff087819 */ /* 0x000fe20000011603 */
[----:B------:R-:W-:Y:S01]  /*0810*/  BSSY.RECONVERGENT B1, `(.L_x_10) ;  /* 0x0000062000017945 */ /* 0x000fe20003800200 */
[----:B------:R-:W-:Y:S02]  /*0820*/  SHF.R.U32.HI R7, RZ, 0x17, R2 ;  /* 0x00000017ff077819 */ /* 0x000fe40000011602 */
[----:B------:R-:W-:Y:S02]  /*0830*/  LOP3.LUT R12, R8, 0xff, RZ, 0xc0, !PT ;  /* 0x000000ff080c7812 */ /* 0x000fe400078ec0ff */
[----:B------:R-:W-:Y:S02]  /*0840*/  LOP3.LUT R10, R7, 0xff, RZ, 0xc0, !PT ;  /* 0x000000ff070a7812 */ /* 0x000fe400078ec0ff */
[----:B------:R-:W-:-:S03]  /*0850*/  IADD3 R9, PT, PT, R12, -0x1, RZ ;  /* 0xffffffff0c097810 */ /* 0x000fc60007ffe0ff */
[----:B------:R-:W-:Y:S01]  /*0860*/  VIADD R8, R10, 0xffffffff ;  /* 0xffffffff0a087836 */ /* 0x000fe20000000000 */
[----:B------:R-:W-:-:S04]  /*0870*/  ISETP.GT.U32.AND P0, PT, R9, 0xfd, PT ;  /* 0x000000fd0900780c */ /* 0x000fc80003f04070 */
[----:B------:R-:W-:-:S13]  /*0880*/  ISETP.GT.U32.OR P0, PT, R8, 0xfd, P0 ;  /* 0x000000fd0800780c */ /* 0x000fda0000704470 */
[----:B------:R-:W-:Y:S01]  /*0890*/  @!P0 IMAD.MOV.U32 R7, RZ, RZ, RZ ;  /* 0x000000ffff078224 */ /* 0x000fe200078e00ff */
[----:B------:R-:W-:Y:S06]  /*08a0*/  @!P0 BRA `(.L_x_11) ;  /* 0x00000000005c8947 */ /* 0x000fec0003800000 */
[----:B------:R-:W-:Y:S02]  /*08b0*/  FSETP.GTU.FTZ.AND P0, PT, |R2|, +INF , PT ;  /* 0x7f8000000200780b */ /* 0x000fe40003f1c200 */
[----:B------:R-:W-:-:S04]  /*08c0*/  FSETP.GTU.FTZ.AND P1, PT, |R3|, +INF , PT ;  /* 0x7f8000000300780b */ /* 0x000fc80003f3c200 */
[----:B------:R-:W-:-:S13]  /*08d0*/  PLOP3.LUT P0, PT, P0, P1, PT, 0xf8, 0x8f ;  /* 0x00000000008f781c */ /* 0x000fda0000703f70 */
[----:B------:R-:W-:Y:S05]  /*08e0*/  @P0 BRA `(.L_x_12) ;  /* 0x00000004004c0947 */ /* 0x000fea0003800000 */
[----:B------:R-:W-:-:S13]  /*08f0*/  LOP3.LUT P0, RZ, R3, 0x7fffffff, R2, 0xc8, !PT ;  /* 0x7fffffff03ff7812 */ /* 0x000fda000780c802 */
[----:B------:R-:W-:Y:S05]  /*0900*/  @!P0 BRA `(.L_x_13) ;  /* 0x00000004003c8947 */ /* 0x000fea0003800000 */
[C---:B------:R-:W-:Y:S02]  /*0910*/  FSETP.NEU.FTZ.AND P2, PT, |R2|.reuse, +INF , PT ;  /* 0x7f8000000200780b */ /* 0x040fe40003f5d200 */
[----:B------:R-:W-:Y:S02]  /*0920*/  FSETP.NEU.FTZ.AND P1, PT, |R3|, +INF , PT ;  /* 0x7f8000000300780b */ /* 0x000fe40003f3d200 */
[----:B------:R-:W-:-:S11]  /*0930*/  FSETP.NEU.FTZ.AND P0, PT, |R2|, +INF , PT ;  /* 0x7f8000000200780b */ /* 0x000fd60003f1d200 */
[----:B------:R-:W-:Y:S05]  /*0940*/  @!P1 BRA !P2, `(.L_x_13) ;  /* 0x00000004002c9947 */ /* 0x000fea0005000000 */
[----:B------:R-:W-:-:S04]  /*0950*/  LOP3.LUT P2, RZ, R2, 0x7fffffff, RZ, 0xc0, !PT ;  /* 0x7fffffff02ff7812 */ /* 0x000fc8000784c0ff */
[----:B------:R-:W-:-:S13]  /*0960*/  PLOP3.LUT P1, PT, P1, P2, PT, 0x2f, 0xf2 ;  /* 0x0000000000f2781c */ /* 0x000fda0000f24577 */
[----:B------:R-:W-:Y:S05]  /*0970*/  @P1 BRA `(.L_x_14) ;  /* 0x0000000400181947 */ /* 0x000fea0003800000 */
[----:B------:R-:W-:-:S04]  /*0980*/  LOP3.LUT P1, RZ, R3, 0x7fffffff, RZ, 0xc0, !PT ;  /* 0x7fffffff03ff7812 */ /* 0x000fc8000782c0ff */
[----:B------:R-:W-:-:S13]  /*0990*/  PLOP3.LUT P0, PT, P0, P1, PT, 0x2f, 0xf2 ;  /* 0x0000000000f2781c */ /* 0x000fda0000702577 */
[----:B------:R-:W-:Y:S05]  /*09a0*/  @P0 BRA `(.L_x_15) ;  /* 0x0000000400000947 */ /* 0x000fea0003800000 */
[----:B------:R-:W-:Y:S02]  /*09b0*/  ISETP.GE.AND P0, PT, R8, RZ, PT ;  /* 0x000000ff0800720c */ /* 0x000fe40003f06270 */
[----:B------:R-:W-:-:S11]  /*09c0*/  ISETP.GE.AND P1, PT, R9, RZ, PT ;  /* 0x000000ff0900720c */ /* 0x000fd60003f26270 */
[----:B------:R-:W-:Y:S01]  /*09d0*/  @P0 IMAD.MOV.U32 R7, RZ, RZ, RZ ;  /* 0x000000ffff070224 */ /* 0x000fe200078e00ff */
[----:B------:R-:W-:Y:S01]  /*09e0*/  @!P0 MOV R7, 0xffffffc0 ;  /* 0xffffffc000078802 */ /* 0x000fe20000000f00 */
[----:B------:R-:W-:Y:S01]  /*09f0*/  @!P0 FFMA R2, R2, 1.84467440737095516160e+19, RZ ;  /* 0x5f80000002028823 */ /* 0x000fe200000000ff */
[----:B------:R-:W-:-:S03]  /*0a00*/  @!P1 FFMA R3, R3, 1.84467440737095516160e+19, RZ ;  /* 0x5f80000003039823 */ /* 0x000fc600000000ff */
[----:B------:R-:W-:-:S07]  /*0a10*/  @!P1 VIADD R7, R7, 0x40 ;  /* 0x0000004007079836 */ /* 0x000fce0000000000 */
.L_x_11:
[----:B------:R-:W-:Y:S01]  /*0a20*/  LEA R8, R12, 0xc0800000, 0x17 ;  /* 0xc08000000c087811 */ /* 0x000fe200078eb8ff */
[----:B------:R-:W-:Y:S04]  /*0a30*/  BSSY.RECONVERGENT B2, `(.L_x_16) ;  /* 0x0000036000027945 */ /* 0x000fe80003800200 */
[----:B------:R-:W-:Y:S02]  /*0a40*/  IMAD.IADD R8, R3, 0x1, -R8 ;  /* 0x0000000103087824 */ /* 0x000fe400078e0a08 */
[----:B------:R-:W-:Y:S02]  /*0a50*/  VIADD R3, R10, 0xffffff81 ;  /* 0xffffff810a037836 */ /* 0x000fe40000000000 */
[----:B------:R0:W1:Y:S01]  /*0a60*/  MUFU.RCP R9, R8 ;  /* 0x0000000800097308 */ /* 0x0000620000001000 */
[----:B------:R-:W-:Y:S01]  /*0a70*/  FADD.FTZ R11, -R8, -RZ ;  /* 0x800000ff080b7221 */ /* 0x000fe20000010100 */
[C---:B------:R-:W-:Y:S01]  /*0a80*/  IMAD R2, R3.reuse, -0x800000, R2 ;  /* 0xff80000003027824 */ /* 0x040fe200078e0202 */
[----:B0-----:R-:W-:-:S04]  /*0a90*/  IADD3 R8, PT, PT, R3, 0x7f, -R12 ;  /* 0x0000007f03087810 */ /* 0x001fc80007ffe80c */
[----:B------:R-:W-:Y:S01]  /*0aa0*/  IADD3 R8, PT, PT, R8, R7, RZ ;  /* 0x0000000708087210 */ /* 0x000fe20007ffe0ff */
[----:B-1----:R-:W-:-:S04]  /*0ab0*/  FFMA R10, R9, R11, 1 ;  /* 0x3f800000090a7423 */ /* 0x002fc8000000000b */
[----:B------:R-:W-:-:S04]  /*0ac0*/  FFMA R14, R9, R10, R9 ;  /* 0x0000000a090e7223 */ /* 0x000fc80000000009 */
[----:B------:R-:W-:-:S04]  /*0ad0*/  FFMA R9, R2, R14, RZ ;  /* 0x0000000e02097223 */ /* 0x000fc800000000ff */
[----:B------:R-:W-:-:S04]  /*0ae0*/  FFMA R10, R11, R9, R2 ;  /* 0x000000090b0a7223 */ /* 0x000fc80000000002 */
[----:B------:R-:W-:-:S04]  /*0af0*/  FFMA R9, R14, R10, R9 ;  /* 0x0000000a0e097223 */ /* 0x000fc80000000009 */
[----:B------:R-:W-:-:S04]  /*0b00*/  FFMA R10, R11, R9, R2 ;  /* 0x000000090b0a7223 */ /* 0x000fc80000000002 */
[----:B------:R-:W-:-:S05]  /*0b10*/  FFMA R2, R14, R10, R9 ;  /* 0x0000000a0e027223 */ /* 0x000fca0000000009 */
[----:B------:R-:W-:-:S04]  /*0b20*/  SHF.R.U32.HI R3, RZ, 0x17, R2 ;  /* 0x00000017ff037819 */ /* 0x000fc80000011602 */
[----:B------:R-:W-:-:S05]  /*0b30*/  LOP3.LUT R3, R3, 0xff, RZ, 0xc0, !PT ;  /* 0x000000ff03037812 */ /* 0x000fca00078ec0ff */
[----:B------:R-:W-:-:S04]  /*0b40*/  IMAD.IADD R11, R3, 0x1, R8 ;  /* 0x00000001030b7824 */ /* 0x000fc800078e0208 */
[----:B------:R-:W-:-:S05]  /*0b50*/  VIADD R3, R11, 0xffffffff ;  /* 0xffffffff0b037836 */ /* 0x000fca0000000000 */
[----:B------:R-:W-:-:S13]  /*0b60*/  ISETP.GE.U32.AND P0, PT, R3, 0xfe, PT ;  /* 0x000000fe0300780c */ /* 0x000fda0003f06070 */
[----:B------:R-:W-:Y:S05]  /*0b70*/  @!P0 BRA `(.L_x_17) ;  /* 0x0000000000808947 */ /* 0x000fea0003800000 */
[----:B------:R-:W-:-:S13]  /*0b80*/  ISETP.GT.AND P0, PT, R11, 0xfe, PT ;  /* 0x000000fe0b00780c */ /* 0x000fda0003f04270 */
[----:B------:R-:W-:Y:S05]  /*0b90*/  @P0 BRA `(.L_x_18) ;  /* 0x00000000006c0947 */ /* 0x000fea0003800000 */
[----:B------:R-:W-:-:S13]  /*0ba0*/  ISETP.GE.AND P0, PT, R11, 0x1, PT ;  /* 0x000000010b00780c */ /* 0x000fda0003f06270 */
[----:B------:R-:W-:Y:S05]  /*0bb0*/  @P0 BRA `(.L_x_19) ;  /* 0x0000000000740947 */ /* 0x000fea0003800000 */
[----:B------:R-:W-:Y:S02]  /*0bc0*/  ISETP.GE.AND P0, PT, R11, -0x18, PT ;  /* 0xffffffe80b00780c */ /* 0x000fe40003f06270 */
[----:B------:R-:W-:-:S11]  /*0bd0*/  LOP3.LUT R2, R2, 0x80000000, RZ, 0xc0, !PT ;  /* 0x8000000002027812 */ /* 0x000fd600078ec0ff */
[----:B------:R-:W-:Y:S05]  /*0be0*/  @!P0 BRA `(.L_x_19) ;  /* 0x0000000000688947 */ /* 0x000fea0003800000 */
[CCC-:B------:R-:W-:Y:S01]  /*0bf0*/  FFMA.RZ R3, R14.reuse, R10.reuse, R9.reuse ;  /* 0x0000000a0e037223 */ /* 0x1c0fe2000000c009 */
[CCC-:B------:R-:W-:Y:S01]  /*0c00*/  FFMA.RM R8, R14.reuse, R10.reuse, R9.reuse ;  /* 0x0000000a0e087223 */ /* 0x1c0fe20000004009 */
[C---:B------:R-:W-:Y:S02]  /*0c10*/  ISETP.NE.AND P2, PT, R11.reuse, RZ, PT ;  /* 0x000000ff0b00720c */ /* 0x040fe40003f45270 */
[----:B------:R-:W-:Y:S02]  /*0c20*/  ISETP.NE.AND P1, PT, R11, RZ, PT ;  /* 0x000000ff0b00720c */ /* 0x000fe40003f25270 */
[----:B------:R-:W-:Y:S01]  /*0c30*/  LOP3.LUT R7, R3, 0x7fffff, RZ, 0xc0, !PT ;  /* 0x007fffff03077812 */ /* 0x000fe200078ec0ff */
[----:B------:R-:W-:Y:S01]  /*0c40*/  FFMA.RP R3, R14, R10, R9 ;  /* 0x0000000a0e037223 */ /* 0x000fe20000008009 */
[----:B------:R-:W-:Y:S01]  /*0c50*/  IADD3 R10, PT, PT, R11, 0x20, RZ ;  /* 0x000000200b0a7810 */ /* 0x000fe20007ffe0ff */
[----:B------:R-:W-:Y:S01]  /*0c60*/  IMAD.MOV R9, RZ, RZ, -R11 ;  /* 0x000000ffff097224 */ /* 0x000fe200078e0a0b */
[----:B------:R-:W-:-:S02]  /*0c70*/  LOP3.LUT R7, R7, 0x800000, RZ, 0xfc, !PT ;  /* 0x0080000007077812 */ /* 0x000fc400078efcff */
[----:B------:R-:W-:Y:S02]  /*0c80*/  FSETP.NEU.FTZ.AND P0, PT, R3, R8, PT ;  /* 0x000000080300720b */ /* 0x000fe40003f1d000 */
[----:B------:R-:W-:Y:S02]  /*0c90*/  SHF.L.U32 R10, R7, R10, RZ ;  /* 0x0000000a070a7219 */ /* 0x000fe400000006ff */
[----:B------:R-:W-:Y:S02]  /*0ca0*/  SEL R8, R9, RZ, P2 ;  /* 0x000000ff09087207 */ /* 0x000fe40001000000 */
[----:B------:R-:W-:Y:S02]  /*0cb0*/  ISETP.NE.AND P1, PT, R10, RZ, P1 ;  /* 0x000000ff0a00720c */ /* 0x000fe40000f25270 */
[----:B------:R-:W-:Y:S02]  /*0cc0*/  SHF.R.U32.HI R8, RZ, R8, R7 ;  /* 0x00000008ff087219 */ /* 0x000fe40000011607 */
[----:B------:R-:W-:-:S02]  /*0cd0*/  PLOP3.LUT P0, PT, P0, P1, PT, 0xf8, 0x8f ;  /* 0x00000000008f781c */ /* 0x000fc40000703f70 */
[----:B------:R-:W-:Y:S02]  /*0ce0*/  SHF.R.U32.HI R10, RZ, 0x1, R8 ;  /* 0x00000001ff0a7819 */ /* 0x000fe40000011608 */
[----:B------:R-:W-:-:S04]  /*0cf0*/  SEL R3, RZ, 0x1, !P0 ;  /* 0x00000001ff037807 */ /* 0x000fc80004000000 */
[----:B------:R-:W-:-:S04]  /*0d00*/  LOP3.LUT R3, R3, 0x1, R10, 0xf8, !PT ;  /* 0x0000000103037812 */ /* 0x000fc800078ef80a */
[----:B------:R-:W-:-:S05]  /*0d10*/  LOP3.LUT R3, R3, R8, RZ, 0xc0, !PT ;  /* 0x0000000803037212 */ /* 0x000fca00078ec0ff */
[----:B------:R-:W-:-:S05]  /*0d20*/  IMAD.IADD R3, R10, 0x1, R3 ;  /* 0x000000010a037824 */ /* 0x000fca00078e0203 */
[----:B------:R-:W-:Y:S01]  /*0d30*/  LOP3.LUT R2, R3, R2, RZ, 0xfc, !PT ;  /* 0x0000000203027212 */ /* 0x000fe200078efcff */
[----:B------:R-:W-:Y:S06]  /*0d40*/  BRA `(.L_x_19) ;  /* 0x0000000000107947 */ /* 0x000fec0003800000 */
.L_x_18:
[----:B------:R-:W-:-:S04]  /*0d50*/  LOP3.LUT R2, R2, 0x80000000, RZ, 0xc0, !PT ;  /* 0x8000000002027812 */ /* 0x000fc800078ec0ff */
[----:B------:R-:W-:Y:S01]  /*0d60*/  LOP3.LUT R2, R2, 0x7f800000, RZ, 0xfc, !PT ;  /* 0x7f80000002027812 */ /* 0x000fe200078efcff */
[----:B------:R-:W-:Y:S06]  /*0d70*/  BRA `(.L_x_19) ;  /* 0x0000000000047947 */ /* 0x000fec0003800000 */
.L_x_17:
[----:B------:R-:W-:-:S07]  /*0d80*/  LEA R2, R8, R2, 0x17 ;  /* 0x0000000208027211 */ /* 0x000fce00078eb8ff */
.L_x_19:
[----:B------:R-:W-:Y:S05]  /*0d90*/  BSYNC.RECONVERGENT B2 ;  /* 0x0000000000027941 */ /* 0x000fea0003800200 */
.L_x_16:
[----:B------:R-:W-:Y:S05]  /*0da0*/  BRA `(.L_x_20) ;  /* 0x0000000000207947 */ /* 0x000fea0003800000 */
.L_x_15:
[----:B------:R-:W-:-:S04]  /*0db0*/  LOP3.LUT R2, R3, 0x80000000, R2, 0x48, !PT ;  /* 0x8000000003027812 */ /* 0x000fc800078e4802 */
[----:B------:R-:W-:Y:S01]  /*0dc0*/  LOP3.LUT R2, R2, 0x7f800000, RZ, 0xfc, !PT ;  /* 0x7f80000002027812 */ /* 0x000fe200078efcff */
[----:B------:R-:W-:Y:S06]  /*0dd0*/  BRA `(.L_x_20) ;  /* 0x0000000000147947 */ /* 0x000fec0003800000 */
.L_x_14:
[----:B------:R-:W-:Y:S01]  /*0de0*/  LOP3.LUT R2, R3, 0x80000000, R2, 0x48, !PT ;  /* 0x8000000003027812 */ /* 0x000fe200078e4802 */
[----:B------:R-:W-:Y:S06]  /*0df0*/  BRA `(.L_x_20) ;  /* 0x00000000000c7947 */ /* 0x000fec0003800000 */
.L_x_13:
[----:B------:R-:W0:Y:S01]  /*0e00*/  MUFU.RSQ R2, -QNAN ;  /* 0xffc0000000027908 */ /* 0x000e220000001400 */
[----:B------:R-:W-:Y:S05]  /*0e10*/  BRA `(.L_x_20) ;  /* 0x0000000000047947 */ /* 0x000fea0003800000 */
.L_x_12:
[----:B------:R-:W-:-:S07]  /*0e20*/  FADD.FTZ R2, R2, R3 ;  /* 0x0000000302027221 */ /* 0x000fce0000010000 */
.L_x_20:
[----:B------:R-:W-:Y:S05]  /*0e30*/  BSYNC.RECONVERGENT B1 ;  /* 0x0000000000017941 */ /* 0x000fea0003800200 */
.L_x_10:
[----:B------:R-:W-:-:S04]  /*0e40*/  IMAD.MOV.U32 R7, RZ, RZ, 0x0 ;  /* 0x00000000ff077424 */ /* 0x000fc800078e00ff */
[----:B0-----:R-:W-:Y:S05]  /*0e50*/  RET.REL.NODEC R6 `(_Z13adamw_kernel2PfPKfS_S_lfffffff) ;  /* 0xfffffff006687950 */ /* 0x001fea0003c3ffff */
.L_x_21:
[----:B------:R-:W-:-:S00]  /*0e60*/  BRA `(.L_x_21) ;  /* 0xfffffffc00fc7947 */ /* 0x000fc0000383ffff */
[----:B------:R-:W-:-:S00]  /*0e70*/  NOP ;  /* 0x0000000000007918 */ /* 0x000fc00000000000 */
        /* <DEDUP_REMOVED lines=8> */
.L_x_23:


//--------------------- .nv.shared.reserved.0     --------------------------
	.section	.nv.shared.reserved.0,"aw",@nobits
	.weak		__nv_reservedSMEM_offset_0_alias
	.size		__nv_reservedSMEM_offset_0_alias, 0, 64
	.other		__nv_reservedSMEM_offset_0_alias,@"STO_CUDA_RESERVED_SHARED STV_DEFAULT"
__nv_reservedSMEM_offset_0_alias:
	.zero		0
	.zero		64


//--------------------- .nv.constant0._Z13adamw_kernel2PfPKfS_S_lfffffff --------------------------
	.section	.nv.constant0._Z13adamw_kernel2PfPKfS_S_lfffffff,"a",@progbits
	.sectionflags	@""
	.align	4
.nv.constant0._Z13adamw_kernel2PfPKfS_S_lfffffff:
	.zero		964


//--------------------- SYMBOLS --------------------------

	.type		.nv.reservedSmem.offset0,@object
	.size		.nv.reservedSmem.offset0,0x4
